	.headerflags	@"EF_CUDA_TEXMODE_UNIFIED EF_CUDA_64BIT_ADDRESS EF_CUDA_ACCELERATORS EF_CUDA_SM90 EF_CUDA_VIRTUAL_SM(EF_CUDA_SM90)"
	.elftype	@"ET_EXEC"


//--------------------- .nv.info                  --------------------------
	.section	.nv.info,"",@"SHT_CUDA_INFO"
	.align	4


	//----- nvinfo : EIATTR_REGCOUNT
	.align		4
        /*0000*/ 	.byte	0x04, 0x2f
        /*0002*/ 	.short	(.L_3 - .L_2)
	.align		4
.L_2:
        /*0004*/ 	.word	index@(triton_poi_fused__native_batch_norm_legit_no_training_convolution_relu_0)
        /*0008*/ 	.word	0x00000016


	//----- nvinfo : EIATTR_MIN_STACK_SIZE
	.align		4
.L_3:
        /*000c*/ 	.byte	0x04, 0x12
        /*000e*/ 	.short	(.L_5 - .L_4)
	.align		4
.L_4:
        /*0010*/ 	.word	index@(triton_poi_fused__native_batch_norm_legit_no_training_convolution_relu_0)
        /*0014*/ 	.word	0x00000000


	//----- nvinfo : EIATTR_FRAME_SIZE
	.align		4
.L_5:
        /*0018*/ 	.byte	0x04, 0x11
        /*001a*/ 	.short	(.L_7 - .L_6)
	.align		4
.L_6:
        /*001c*/ 	.word	index@(triton_poi_fused__native_batch_norm_legit_no_training_convolution_relu_0)
        /*0020*/ 	.word	0x00000000


	//----- nvinfo : EIATTR_MIN_STACK_SIZE
	.align		4
.L_7:
        /*0024*/ 	.byte	0x04, 0x12
        /*0026*/ 	.short	(.L_9 - .L_8)
	.align		4
.L_8:
        /*0028*/ 	.word	index@(triton_poi_fused__native_batch_norm_legit_no_training_convolution_relu_0)
        /*002c*/ 	.word	0x00000000
.L_9:


//--------------------- .nv.info.triton_poi_fused__native_batch_norm_legit_no_training_convolution_relu_0 --------------------------
	.section	.nv.info.triton_poi_fused__native_batch_norm_legit_no_training_convolution_relu_0,"",@"SHT_CUDA_INFO"
	.sectionflags	@""
	.align	4


	//----- nvinfo : EIATTR_CUDA_API_VERSION
	.align		4
        /*0000*/ 	.byte	0x04, 0x37
        /*0002*/ 	.short	(.L_11 - .L_10)
.L_10:
        /*0004*/ 	.word	0x0000007c


	//----- nvinfo : EIATTR_KPARAM_INFO
	.align		4
.L_11:
        /*0008*/ 	.byte	0x04, 0x17
        /*000a*/ 	.short	(.L_13 - .L_12)
.L_12:
        /*000c*/ 	.word	0x00000000
        /*0010*/ 	.short	0x0007
        /*0012*/ 	.short	0x0038
        /*0014*/ 	.byte	0x00, 0xf0, 0x11, 0x00


	//----- nvinfo : EIATTR_KPARAM_INFO
	.align		4
.L_13:
        /*0018*/ 	.byte	0x04, 0x17
        /*001a*/ 	.short	(.L_15 - .L_14)
.L_14:
        /*001c*/ 	.word	0x00000000
        /*0020*/ 	.short	0x0006
        /*0022*/ 	.short	0x0030
        /*0024*/ 	.byte	0x00, 0xf4, 0x21, 0x00


	//----- nvinfo : EIATTR_KPARAM_INFO
	.align		4
.L_15:
        /*0028*/ 	.byte	0x04, 0x17
        /*002a*/ 	.short	(.L_17 - .L_16)
.L_16:
        /*002c*/ 	.word	0x00000000
        /*0030*/ 	.short	0x0005
        /*0032*/ 	.short	0x0028
        /*0034*/ 	.byte	0x00, 0xf4, 0x21, 0x00


	//----- nvinfo : EIATTR_KPARAM_INFO
	.align		4
.L_17:
        /*0038*/ 	.byte	0x04, 0x17
        /*003a*/ 	.short	(.L_19 - .L_18)
.L_18:
        /*003c*/ 	.word	0x00000000
        /*0040*/ 	.short	0x0004
        /*0042*/ 	.short	0x0020
        /*0044*/ 	.byte	0x00, 0xf4, 0x21, 0x00


	//----- nvinfo : EIATTR_KPARAM_INFO
	.align		4
.L_19:
        /*0048*/ 	.byte	0x04, 0x17
        /*004a*/ 	.short	(.L_21 - .L_20)
.L_20:
        /*004c*/ 	.word	0x00000000
        /*0050*/ 	.short	0x0003
        /*0052*/ 	.short	0x0018
        /*0054*/ 	.byte	0x00, 0xf4, 0x21, 0x00


	//----- nvinfo : EIATTR_KPARAM_INFO
	.align		4
.L_21:
        /*0058*/ 	.byte	0x04, 0x17
        /*005a*/ 	.short	(.L_23 - .L_22)
.L_22:
        /*005c*/ 	.word	0x00000000
        /*0060*/ 	.short	0x0002
        /*0062*/ 	.short	0x0010
        /*0064*/ 	.byte	0x00, 0xf4, 0x21, 0x00


	//----- nvinfo : EIATTR_KPARAM_INFO
	.align		4
.L_23:
        /*0068*/ 	.byte	0x04, 0x17
        /*006a*/ 	.short	(.L_25 - .L_24)
.L_24:
        /*006c*/ 	.word	0x00000000
        /*0070*/ 	.short	0x0001
        /*0072*/ 	.short	0x0008
        /*0074*/ 	.byte	0x00, 0xf4, 0x21, 0x00


	//----- nvinfo : EIATTR_KPARAM_INFO
	.align		4
.L_25:
        /*0078*/ 	.byte	0x04, 0x17
        /*007a*/ 	.short	(.L_27 - .L_26)
.L_26:
        /*007c*/ 	.word	0x00000000
        /*0080*/ 	.short	0x0000
        /*0082*/ 	.short	0x0000
        /*0084*/ 	.byte	0x00, 0xf4, 0x21, 0x00


	//----- nvinfo : EIATTR_SPARSE_MMA_MASK
	.align		4
.L_27:
        /*0088*/ 	.byte	0x03, 0x50
        /*008a*/ 	.short	0x0000


	//----- nvinfo : EIATTR_MAXREG_COUNT
	.align		4
        /*008c*/ 	.byte	0x03, 0x1b
        /*008e*/ 	.short	0x00ff


	//----- nvinfo : EIATTR_EXIT_INSTR_OFFSETS
	.align		4
        /*0090*/ 	.byte	0x04, 0x1c
        /*0092*/ 	.short	(.L_29 - .L_28)


	//   ....[0]....
.L_28:
        /*0094*/ 	.word	0x000003b0


	//----- nvinfo : EIATTR_REQNTID
	.align		4
.L_29:
        /*0098*/ 	.byte	0x04, 0x10
        /*009a*/ 	.short	(.L_31 - .L_30)
.L_30:
        /*009c*/ 	.word	0x00000100
        /*00a0*/ 	.word	0x00000001
        /*00a4*/ 	.word	0x00000001


	//----- nvinfo : EIATTR_CBANK_PARAM_SIZE
	.align		4
.L_31:
        /*00a8*/ 	.byte	0x03, 0x19
        /*00aa*/ 	.short	0x003c


	//----- nvinfo : EIATTR_PARAM_CBANK
	.align		4
        /*00ac*/ 	.byte	0x04, 0x0a
        /*00ae*/ 	.short	(.L_33 - .L_32)
	.align		4
.L_32:
        /*00b0*/ 	.word	index@(.nv.constant0.triton_poi_fused__native_batch_norm_legit_no_training_convolution_relu_0)
        /*00b4*/ 	.short	0x0210
        /*00b6*/ 	.short	0x003c


	//----- nvinfo : EIATTR_SW_WAR
	.align		4
.L_33:
        /*00b8*/ 	.byte	0x04, 0x36
        /*00ba*/ 	.short	(.L_35 - .L_34)
.L_34:
        /*00bc*/ 	.word	0x00000008
.L_35:


//--------------------- .nv.callgraph             --------------------------
	.section	.nv.callgraph,"",@"SHT_CUDA_CALLGRAPH"
	.align	4
	.sectionentsize	8
	.align		4
        /*0000*/ 	.word	0x00000000
	.align		4
        /*0004*/ 	.word	0xffffffff
	.align		4
        /*0008*/ 	.word	0x00000000
	.align		4
        /*000c*/ 	.word	0xfffffffe
	.align		4
        /*0010*/ 	.word	0x00000000
	.align		4
        /*0014*/ 	.word	0xfffffffd
	.align		4
        /*0018*/ 	.word	0x00000000
	.align		4
        /*001c*/ 	.word	0xfffffffc


//--------------------- .nv.constant4             --------------------------
	.section	.nv.constant4,"a",@progbits
	.align	8
	.align		8
.nv.constant4:
        /*0000*/ 	.dword	_$_str
	.align		8
        /*0008*/ 	.dword	_$_str_$_2


//--------------------- .text.triton_poi_fused__native_batch_norm_legit_no_training_convolution_relu_0 --------------------------
	.section	.text.triton_poi_fused__native_batch_norm_legit_no_training_convolution_relu_0,"ax",@progbits
	.align	128
        .global         triton_poi_fused__native_batch_norm_legit_no_training_convolution_relu_0
        .type           triton_poi_fused__native_batch_norm_legit_no_training_convolution_relu_0,@function
        .size           triton_poi_fused__native_batch_norm_legit_no_training_convolution_relu_0,(.L_x_1 - triton_poi_fused__native_batch_norm_legit_no_training_convolution_relu_0)
        .other          triton_poi_fused__native_batch_norm_legit_no_training_convolution_relu_0,@"STO_CUDA_ENTRY STV_DEFAULT"
triton_poi_fused__native_batch_norm_legit_no_training_convolution_relu_0:
.text.triton_poi_fused__native_batch_norm_legit_no_training_convolution_relu_0:
[----:B------:R-:W-:Y:S01]  /*0000*/  LDC R1, c[0x0][0x28] ;  /* 0x00000a00ff017b82 */ /* 0x000fe20000000800 */
[----:B------:R-:W1:Y:S07]  /*0010*/  S2R R0, SR_TID.X ;  /* 0x0000000000007919 */ /* 0x000e6e0000002100 */
[----:B------:R-:W2:Y:S01]  /*0020*/  LDC.64 R14, c[0x0][0x228] ;  /* 0x00008a00ff0e7b82 */ /* 0x000ea20000000a00 */
[----:B------:R-:W-:Y:S01]  /*0030*/  ULDC.64 UR4, c[0x0][0x208] ;  /* 0x0000820000047ab9 */ /* 0x000fe20000000a00 */
[----:B------:R-:W3:Y:S06]  /*0040*/  S2R R5, SR_CTAID.X ;  /* 0x0000000000057919 */ /* 0x000eec0000002500 */
[----:B------:R-:W4:Y:S08]  /*0050*/  LDC.64 R10, c[0x0][0x218] ;  /* 0x00008600ff0a7b82 */ /* 0x000f300000000a00 */
[----:B------:R-:W5:Y:S08]  /*0060*/  LDC.64 R12, c[0x0][0x220] ;  /* 0x00008800ff0c7b82 */ /* 0x000f700000000a00 */
[----:B------:R-:W5:Y:S01]  /*0070*/  LDC.64 R16, c[0x0][0x230] ;  /* 0x00008c00ff107b82 */ /* 0x000f620000000a00 */
[----:B-1----:R-:W-:-:S02]  /*0080*/  SHF.L.U32 R0, R0, 0x1, RZ ;  /* 0x0000000100007819 */ /* 0x002fc400000006ff */
[----:B---3--:R-:W-:Y:S02]  /*0090*/  SHF.R.S32.HI R3, RZ, 0x16, R5 ;  /* 0x00000016ff037819 */ /* 0x008fe40000011405 */
[----:B------:R-:W-:Y:S02]  /*00a0*/  LOP3.LUT R0, R0, 0x1fe, RZ, 0xc0, !PT ;  /* 0x000001fe00007812 */ /* 0x000fe400078ec0ff */
[----:B------:R-:W-:Y:S02]  /*00b0*/  SGXT R3, R3, 0x1 ;  /* 0x000000010303781a */ /* 0x000fe40000000200 */
[----:B------:R-:W-:Y:S02]  /*00c0*/  LEA R0, R5, R0, 0x9 ;  /* 0x0000000005007211 */ /* 0x000fe400078e48ff */
[----:B------:R-:W1:Y:S02]  /*00d0*/  LDC.64 R4, c[0x0][0x238] ;  /* 0x00008e00ff047b82 */ /* 0x000e640000000a00 */
[----:B------:R-:W-:-:S04]  /*00e0*/  LEA.HI R3, R3, R0, RZ, 0x9 ;  /* 0x0000000003037211 */ /* 0x000fc800078f48ff */
[----:B------:R-:W-:-:S04]  /*00f0*/  SHF.R.S32.HI R3, RZ, 0x9, R3 ;  /* 0x00000009ff037819 */ /* 0x000fc80000011403 */
[----:B------:R-:W-:-:S04]  /*0100*/  LEA.HI R2, R3, R3, RZ, 0x8 ;  /* 0x0000000303027211 */ /* 0x000fc800078f40ff */
[----:B------:R-:W-:-:S04]  /*0110*/  LOP3.LUT R2, R2, 0xffffff00, RZ, 0xc0, !PT ;  /* 0xffffff0002027812 */ /* 0x000fc800078ec0ff */
[----:B------:R-:W-:Y:S02]  /*0120*/  IADD3 R19, R3, -R2, RZ ;  /* 0x8000000203137210 */ /* 0x000fe40007ffe0ff */
[----:B------:R-:W3:Y:S03]  /*0130*/  LDC.64 R2, c[0x0][0x210] ;  /* 0x00008400ff027b82 */ /* 0x000ee60000000a00 */
[----:B--2---:R-:W-:-:S05]  /*0140*/  IMAD.WIDE R14, R19, 0x4, R14 ;  /* 0x00000004130e7825 */ /* 0x004fca00078e020e */
[----:B------:R2:W2:Y:S01]  /*0150*/  LDG.E.EL R18, desc[UR4][R14.64] ;  /* 0x000000040e127981 */ /* 0x0004a2000c2e1900 */
[----:B----4-:R-:W-:-:S04]  /*0160*/  IMAD.WIDE R10, R19, 0x4, R10 ;  /* 0x00000004130a7825 */ /* 0x010fc800078e020a */
[----:B-----5:R-:W-:Y:S01]  /*0170*/  IMAD.WIDE R12, R19, 0x4, R12 ;  /* 0x00000004130c7825 */ /* 0x020fe200078e020c */
[----:B------:R4:W5:Y:S04]  /*0180*/  LDG.E.EL R8, desc[UR4][R10.64] ;  /* 0x000000040a087981 */ /* 0x000968000c2e1900 */
[----:B------:R-:W5:Y:S01]  /*0190*/  LDG.E.EL R9, desc[UR4][R12.64] ;  /* 0x000000040c097981 */ /* 0x000f62000c2e1900 */
[----:B---3--:R-:W-:-:S05]  /*01a0*/  IMAD.WIDE R2, R0, 0x4, R2 ;  /* 0x0000000400027825 */ /* 0x008fca00078e0202 */
[----:B------:R-:W5:Y:S01]  /*01b0*/  LDG.E.64 R6, desc[UR4][R2.64] ;  /* 0x0000000402067981 */ /* 0x000f62000c1e1b00 */
[----:B0-2---:R-:W-:-:S04]  /*01c0*/  IMAD.WIDE R14, R19, 0x4, R16 ;  /* 0x00000004130e7825 */ /* 0x005fc800078e0210 */
[----:B-1----:R-:W-:Y:S02]  /*01d0*/  IMAD.WIDE R16, R19, 0x4, R4 ;  /* 0x0000000413107825 */ /* 0x002fe400078e0204 */
[----:B------:R-:W2:Y:S01]  /*01e0*/  LDG.E.EL R14, desc[UR4][R14.64] ;  /* 0x000000040e0e7981 */ /* 0x000ea2000c2e1900 */
[----:B----4-:R-:W-:Y:S01]  /*01f0*/  HFMA2.MMA R10, -RZ, RZ, 1.625, 0 ;  /* 0x3e800000ff0a7435 */ /* 0x010fe200000001ff */
[----:B------:R-:W0:Y:S02]  /*0200*/  LDC.64 R4, c[0x0][0x240] ;  /* 0x00009000ff047b82 */ /* 0x000e240000000a00 */
[----:B------:R-:W2:Y:S01]  /*0210*/  LDG.E.EL R17, desc[UR4][R16.64] ;  /* 0x0000000410117981 */ /* 0x000ea2000c2e1900 */
[----:B0-----:R-:W-:-:S04]  /*0220*/  IMAD.WIDE R4, R0, 0x4, R4 ;  /* 0x0000000400047825 */ /* 0x001fc800078e0204 */
[----:B------:R-:W-:-:S04]  /*0230*/  FADD R18, R18, 9.9999997473787516356e-06 ;  /* 0x3727c5ac12127421 */ /* 0x000fc80000000000 */
[----:B------:R-:W0:Y:S02]  /*0240*/  MUFU.SQRT R19, R18 ;  /* 0x0000001200137308 */ /* 0x000e240000002000 */
[C---:B0-----:R-:W-:Y:S02]  /*0250*/  FSETP.GT.AND P0, PT, R19.reuse, 8.50705917302346158658e+37, PT ;  /* 0x7e8000001300780b */ /* 0x041fe40003f04000 */
[----:B------:R-:W-:-:S11]  /*0260*/  FSETP.GEU.AND P1, PT, R19, 1.175494350822287508e-38, PT ;  /* 0x008000001300780b */ /* 0x000fd60003f2e000 */
[----:B------:R-:W-:-:S04]  /*0270*/  @P0 FMUL R19, R19, 0.25 ;  /* 0x3e80000013130820 */ /* 0x000fc80000400000 */
[----:B------:R-:W-:-:S06]  /*0280*/  @!P1 FMUL R19, R19, 16777216 ;  /* 0x4b80000013139820 */ /* 0x000fcc0000400000 */
[----:B------:R-:W0:Y:S01]  /*0290*/  MUFU.RCP R19, R19 ;  /* 0x0000001300137308 */ /* 0x000e220000001000 */
[----:B------:R-:W-:Y:S01]  /*02a0*/  FSEL R10, R10, 1, P0 ;  /* 0x3f8000000a0a7808 */ /* 0x000fe20000000000 */
[--C-:B-----5:R-:W-:Y:S01]  /*02b0*/  FADD R6, R6, R8.reuse ;  /* 0x0000000806067221 */ /* 0x120fe20000000000 */
[----:B------:R-:W-:-:S03]  /*02c0*/  FADD R7, R7, R8 ;  /* 0x0000000807077221 */ /* 0x000fc60000000000 */
[----:B------:R-:W-:Y:S01]  /*02d0*/  @!P1 FMUL R10, R10, 16777216 ;  /* 0x4b8000000a0a9820 */ /* 0x000fe20000400000 */
[C---:B------:R-:W-:Y:S01]  /*02e0*/  FADD R8, -R9.reuse, R6 ;  /* 0x0000000609087221 */ /* 0x040fe20000000100 */
[----:B------:R-:W-:Y:S02]  /*02f0*/  FADD R9, -R9, R7 ;  /* 0x0000000709097221 */ /* 0x000fe40000000100 */
[----:B0-----:R-:W-:-:S04]  /*0300*/  FMUL R10, R19, R10 ;  /* 0x0000000a130a7220 */ /* 0x001fc80000400000 */
[-C--:B------:R-:W-:Y:S01]  /*0310*/  FMUL R8, R8, R10.reuse ;  /* 0x0000000a08087220 */ /* 0x080fe20000400000 */
[----:B------:R-:W-:-:S03]  /*0320*/  FMUL R10, R9, R10 ;  /* 0x0000000a090a7220 */ /* 0x000fc60000400000 */
[C-C-:B--2---:R-:W-:Y:S01]  /*0330*/  FFMA R8, R14.reuse, R8, R17.reuse ;  /* 0x000000080e087223 */ /* 0x144fe20000000011 */
[----:B------:R-:W-:-:S04]  /*0340*/  FFMA R10, R14, R10, R17 ;  /* 0x0000000a0e0a7223 */ /* 0x000fc80000000011 */
[----:B------:R-:W-:Y:S02]  /*0350*/  FSETP.GEU.AND P0, PT, R8, RZ, PT ;  /* 0x000000ff0800720b */ /* 0x000fe40003f0e000 */
[----:B------:R-:W-:Y:S02]  /*0360*/  FSETP.GEU.AND P1, PT, R10, RZ, PT ;  /* 0x000000ff0a00720b */ /* 0x000fe40003f2e000 */
[----:B------:R-:W-:Y:S02]  /*0370*/  FSEL R8, R8, RZ, P0 ;  /* 0x000000ff08087208 */ /* 0x000fe40000000000 */
[----:B------:R-:W-:Y:S01]  /*0380*/  FSEL R9, R10, RZ, P1 ;  /* 0x000000ff0a097208 */ /* 0x000fe20000800000 */
[----:B------:R-:W-:Y:S04]  /*0390*/  STG.E.64 desc[UR4][R2.64], R6 ;  /* 0x0000000602007986 */ /* 0x000fe8000c101b04 */
[----:B------:R-:W-:Y:S01]  /*03a0*/  STG.E.64 desc[UR4][R4.64], R8 ;  /* 0x0000000804007986 */ /* 0x000fe2000c101b04 */
[----:B------:R-:W-:Y:S05]  /*03b0*/  EXIT ;  /* 0x000000000000794d */ /* 0x000fea0003800000 */
.L_x_0:
[----:B------:R-:W-:-:S00]  /*03c0*/  BRA `(.L_x_0) ;  /* 0xfffffffc00fc7947 */ /* 0x000fc0000383ffff */
[----:B------:R-:W-:-:S00]  /*03d0*/  NOP ;  /* 0x0000000000007918 */ /* 0x000fc00000000000 */
        /* <DEDUP_REMOVED lines=10> */
.L_x_1:


//--------------------- .nv.global.init           --------------------------
	.section	.nv.global.init,"aw",@progbits
.nv.global.init:
	.type		_$_str,@object
	.size		_$_str,(_$_str_$_2 - _$_str)
_$_str:
        /*0000*/ 	.byte	0x5f, 0x5f, 0x43, 0x55, 0x44, 0x41, 0x5f, 0x46, 0x54, 0x5a, 0x00
	.type		_$_str_$_2,@object
	.size		_$_str_$_2,(.L_1 - _$_str_$_2)
_$_str_$_2:
        /*000b*/ 	.byte	0x5f, 0x5f, 0x43, 0x55, 0x44, 0x41, 0x5f, 0x50, 0x52, 0x45, 0x43, 0x5f, 0x53, 0x51, 0x52, 0x54
        /*001b*/ 	.byte	0x00
.L_1:


//--------------------- .nv.constant0.triton_poi_fused__native_batch_norm_legit_no_training_convolution_relu_0 --------------------------
	.section	.nv.constant0.triton_poi_fused__native_batch_norm_legit_no_training_convolution_relu_0,"a",@progbits
	.sectionflags	@""
	.align	4
.nv.constant0.triton_poi_fused__native_batch_norm_legit_no_training_convolution_relu_0:
	.zero		588
